	.headerflags	@"EF_CUDA_TEXMODE_UNIFIED EF_CUDA_64BIT_ADDRESS EF_CUDA_ACCELERATORS EF_CUDA_SM90 EF_CUDA_VIRTUAL_SM(EF_CUDA_SM90)"
	.elftype	@"ET_EXEC"


//--------------------- .nv.info                  --------------------------
	.section	.nv.info,"",@"SHT_CUDA_INFO"
	.align	4


	//----- nvinfo : EIATTR_REGCOUNT
	.align		4
        /*0000*/ 	.byte	0x04, 0x2f
        /*0002*/ 	.short	(.L_3 - .L_2)
	.align		4
.L_2:
        /*0004*/ 	.word	index@(triton_poi_fused__native_batch_norm_legit_no_training_28)
        /*0008*/ 	.word	0x00000016


	//----- nvinfo : EIATTR_MIN_STACK_SIZE
	.align		4
.L_3:
        /*000c*/ 	.byte	0x04, 0x12
        /*000e*/ 	.short	(.L_5 - .L_4)
	.align		4
.L_4:
        /*0010*/ 	.word	index@(triton_poi_fused__native_batch_norm_legit_no_training_28)
        /*0014*/ 	.word	0x00000000


	//----- nvinfo : EIATTR_FRAME_SIZE
	.align		4
.L_5:
        /*0018*/ 	.byte	0x04, 0x11
        /*001a*/ 	.short	(.L_7 - .L_6)
	.align		4
.L_6:
        /*001c*/ 	.word	index@(triton_poi_fused__native_batch_norm_legit_no_training_28)
        /*0020*/ 	.word	0x00000000


	//----- nvinfo : EIATTR_MIN_STACK_SIZE
	.align		4
.L_7:
        /*0024*/ 	.byte	0x04, 0x12
        /*0026*/ 	.short	(.L_9 - .L_8)
	.align		4
.L_8:
        /*0028*/ 	.word	index@(triton_poi_fused__native_batch_norm_legit_no_training_28)
        /*002c*/ 	.word	0x00000000
.L_9:


//--------------------- .nv.info.triton_poi_fused__native_batch_norm_legit_no_training_28 --------------------------
	.section	.nv.info.triton_poi_fused__native_batch_norm_legit_no_training_28,"",@"SHT_CUDA_INFO"
	.sectionflags	@""
	.align	4


	//----- nvinfo : EIATTR_CUDA_API_VERSION
	.align		4
        /*0000*/ 	.byte	0x04, 0x37
        /*0002*/ 	.short	(.L_11 - .L_10)
.L_10:
        /*0004*/ 	.word	0x0000007c


	//----- nvinfo : EIATTR_KPARAM_INFO
	.align		4
.L_11:
        /*0008*/ 	.byte	0x04, 0x17
        /*000a*/ 	.short	(.L_13 - .L_12)
.L_12:
        /*000c*/ 	.word	0x00000000
        /*0010*/ 	.short	0x0006
        /*0012*/ 	.short	0x0030
        /*0014*/ 	.byte	0x00, 0xf0, 0x11, 0x00


	//----- nvinfo : EIATTR_KPARAM_INFO
	.align		4
.L_13:
        /*0018*/ 	.byte	0x04, 0x17
        /*001a*/ 	.short	(.L_15 - .L_14)
.L_14:
        /*001c*/ 	.word	0x00000000
        /*0020*/ 	.short	0x0005
        /*0022*/ 	.short	0x0028
        /*0024*/ 	.byte	0x00, 0xf4, 0x21, 0x00


	//----- nvinfo : EIATTR_KPARAM_INFO
	.align		4
.L_15:
        /*0028*/ 	.byte	0x04, 0x17
        /*002a*/ 	.short	(.L_17 - .L_16)
.L_16:
        /*002c*/ 	.word	0x00000000
        /*0030*/ 	.short	0x0004
        /*0032*/ 	.short	0x0020
        /*0034*/ 	.byte	0x00, 0xf4, 0x21, 0x00


	//----- nvinfo : EIATTR_KPARAM_INFO
	.align		4
.L_17:
        /*0038*/ 	.byte	0x04, 0x17
        /*003a*/ 	.short	(.L_19 - .L_18)
.L_18:
        /*003c*/ 	.word	0x00000000
        /*0040*/ 	.short	0x0003
        /*0042*/ 	.short	0x0018
        /*0044*/ 	.byte	0x00, 0xf4, 0x21, 0x00


	//----- nvinfo : EIATTR_KPARAM_INFO
	.align		4
.L_19:
        /*0048*/ 	.byte	0x04, 0x17
        /*004a*/ 	.short	(.L_21 - .L_20)
.L_20:
        /*004c*/ 	.word	0x00000000
        /*0050*/ 	.short	0x0002
        /*0052*/ 	.short	0x0010
        /*0054*/ 	.byte	0x00, 0xf4, 0x21, 0x00


	//----- nvinfo : EIATTR_KPARAM_INFO
	.align		4
.L_21:
        /*0058*/ 	.byte	0x04, 0x17
        /*005a*/ 	.short	(.L_23 - .L_22)
.L_22:
        /*005c*/ 	.word	0x00000000
        /*0060*/ 	.short	0x0001
        /*0062*/ 	.short	0x0008
        /*0064*/ 	.byte	0x00, 0xf4, 0x21, 0x00


	//----- nvinfo : EIATTR_KPARAM_INFO
	.align		4
.L_23:
        /*0068*/ 	.byte	0x04, 0x17
        /*006a*/ 	.short	(.L_25 - .L_24)
.L_24:
        /*006c*/ 	.word	0x00000000
        /*0070*/ 	.short	0x0000
        /*0072*/ 	.short	0x0000
        /*0074*/ 	.byte	0x00, 0xf4, 0x21, 0x00


	//----- nvinfo : EIATTR_SPARSE_MMA_MASK
	.align		4
.L_25:
        /*0078*/ 	.byte	0x03, 0x50
        /*007a*/ 	.short	0x0000


	//----- nvinfo : EIATTR_MAXREG_COUNT
	.align		4
        /*007c*/ 	.byte	0x03, 0x1b
        /*007e*/ 	.short	0x00ff


	//----- nvinfo : EIATTR_EXIT_INSTR_OFFSETS
	.align		4
        /*0080*/ 	.byte	0x04, 0x1c
        /*0082*/ 	.short	(.L_27 - .L_26)


	//   ....[0]....
.L_26:
        /*0084*/ 	.word	0x00000450


	//   ....[1]....
        /*0088*/ 	.word	0x00000470


	//----- nvinfo : EIATTR_REQNTID
	.align		4
.L_27:
        /*008c*/ 	.byte	0x04, 0x10
        /*008e*/ 	.short	(.L_29 - .L_28)
.L_28:
        /*0090*/ 	.word	0x00000080
        /*0094*/ 	.word	0x00000001
        /*0098*/ 	.word	0x00000001


	//----- nvinfo : EIATTR_CBANK_PARAM_SIZE
	.align		4
.L_29:
        /*009c*/ 	.byte	0x03, 0x19
        /*009e*/ 	.short	0x0034


	//----- nvinfo : EIATTR_PARAM_CBANK
	.align		4
        /*00a0*/ 	.byte	0x04, 0x0a
        /*00a2*/ 	.short	(.L_31 - .L_30)
	.align		4
.L_30:
        /*00a4*/ 	.word	index@(.nv.constant0.triton_poi_fused__native_batch_norm_legit_no_training_28)
        /*00a8*/ 	.short	0x0210
        /*00aa*/ 	.short	0x0034


	//----- nvinfo : EIATTR_SW_WAR
	.align		4
.L_31:
        /*00ac*/ 	.byte	0x04, 0x36
        /*00ae*/ 	.short	(.L_33 - .L_32)
.L_32:
        /*00b0*/ 	.word	0x00000008
.L_33:


//--------------------- .nv.callgraph             --------------------------
	.section	.nv.callgraph,"",@"SHT_CUDA_CALLGRAPH"
	.align	4
	.sectionentsize	8
	.align		4
        /*0000*/ 	.word	0x00000000
	.align		4
        /*0004*/ 	.word	0xffffffff
	.align		4
        /*0008*/ 	.word	0x00000000
	.align		4
        /*000c*/ 	.word	0xfffffffe
	.align		4
        /*0010*/ 	.word	0x00000000
	.align		4
        /*0014*/ 	.word	0xfffffffd
	.align		4
        /*0018*/ 	.word	0x00000000
	.align		4
        /*001c*/ 	.word	0xfffffffc


//--------------------- .nv.constant4             --------------------------
	.section	.nv.constant4,"a",@progbits
	.align	8
	.align		8
.nv.constant4:
        /*0000*/ 	.dword	_$_str
	.align		8
        /*0008*/ 	.dword	_$_str_$_2


//--------------------- .text.triton_poi_fused__native_batch_norm_legit_no_training_28 --------------------------
	.section	.text.triton_poi_fused__native_batch_norm_legit_no_training_28,"ax",@progbits
	.align	128
        .global         triton_poi_fused__native_batch_norm_legit_no_training_28
        .type           triton_poi_fused__native_batch_norm_legit_no_training_28,@function
        .size           triton_poi_fused__native_batch_norm_legit_no_training_28,(.L_x_1 - triton_poi_fused__native_batch_norm_legit_no_training_28)
        .other          triton_poi_fused__native_batch_norm_legit_no_training_28,@"STO_CUDA_ENTRY STV_DEFAULT"
triton_poi_fused__native_batch_norm_legit_no_training_28:
.text.triton_poi_fused__native_batch_norm_legit_no_training_28:
[----:B------:R-:W0:Y:S01]  /*0000*/  LDC R1, c[0x0][0x28] ;  /* 0x00000a00ff017b82 */ /* 0x000e220000000800 */
[----:B------:R-:W1:Y:S07]  /*0010*/  S2R R0, SR_TID.X ;  /* 0x0000000000007919 */ /* 0x000e6e0000002100 */
[----:B------:R-:W2:Y:S01]  /*0020*/  LDC.64 R8, c[0x0][0x220] ;  /* 0x00008800ff087b82 */ /* 0x000ea20000000a00 */
[----:B------:R-:W-:Y:S01]  /*0030*/  ULDC.64 UR4, c[0x0][0x208] ;  /* 0x0000820000047ab9 */ /* 0x000fe20000000a00 */
[----:B------:R-:W3:Y:S06]  /*0040*/  S2R R5, SR_CTAID.X ;  /* 0x0000000000057919 */ /* 0x000eec0000002500 */
[----:B------:R-:W4:Y:S08]  /*0050*/  LDC.64 R14, c[0x0][0x218] ;  /* 0x00008600ff0e7b82 */ /* 0x000f300000000a00 */
[----:B------:R-:W5:Y:S08]  /*0060*/  LDC.64 R12, c[0x0][0x210] ;  /* 0x00008400ff0c7b82 */ /* 0x000f700000000a00 */
[----:B------:R-:W4:Y:S01]  /*0070*/  LDC.64 R16, c[0x0][0x228] ;  /* 0x00008a00ff107b82 */ /* 0x000f220000000a00 */
[----:B-1----:R-:W-:-:S07]  /*0080*/  SHF.L.U32 R0, R0, 0x1, RZ ;  /* 0x0000000100007819 */ /* 0x002fce00000006ff */
[----:B------:R-:W1:Y:S01]  /*0090*/  LDC.64 R18, c[0x0][0x230] ;  /* 0x00008c00ff127b82 */ /* 0x000e620000000a00 */
[----:B---3--:R-:W-:Y:S02]  /*00a0*/  SHF.R.S32.HI R3, RZ, 0x17, R5 ;  /* 0x00000017ff037819 */ /* 0x008fe40000011405 */
[----:B------:R-:W-:Y:S02]  /*00b0*/  LOP3.LUT R0, R0, 0xfe, RZ, 0xc0, !PT ;  /* 0x000000fe00007812 */ /* 0x000fe400078ec0ff */
[----:B------:R-:W-:Y:S02]  /*00c0*/  SGXT R3, R3, 0x1 ;  /* 0x000000010303781a */ /* 0x000fe40000000200 */
[----:B------:R-:W-:-:S04]  /*00d0*/  LEA R0, R5, R0, 0x8 ;  /* 0x0000000005007211 */ /* 0x000fc800078e40ff */
[----:B------:R-:W-:Y:S02]  /*00e0*/  LEA.HI R3, R3, R0, RZ, 0x2 ;  /* 0x0000000003037211 */ /* 0x000fe400078f10ff */
[----:B------:R-:W-:Y:S02]  /*00f0*/  ISETP.GE.AND P4, PT, R0, 0xa00, PT ;  /* 0x00000a000000780c */ /* 0x000fe40003f86270 */
[----:B------:R-:W-:-:S05]  /*0100*/  SHF.R.S32.HI R3, RZ, 0x2, R3 ;  /* 0x00000002ff037819 */ /* 0x000fca0000011403 */
[----:B------:R-:W-:-:S05]  /*0110*/  IMAD.HI R2, R3, 0x66666667, RZ ;  /* 0x6666666703027827 */ /* 0x000fca00078e02ff */
[----:B------:R-:W-:-:S04]  /*0120*/  SHF.R.U32.HI R5, RZ, 0x1f, R2 ;  /* 0x0000001fff057819 */ /* 0x000fc80000011602 */
[----:B------:R-:W-:Y:S02]  /*0130*/  LEA.HI.SX32 R2, R2, R5, 0x1a ;  /* 0x0000000502027211 */ /* 0x000fe400078fd2ff */
[----:B------:R-:W-:-:S03]  /*0140*/  CS2R R4, SRZ ;  /* 0x0000000000047805 */ /* 0x000fc6000001ff00 */
[----:B------:R-:W-:-:S04]  /*0150*/  IMAD R11, R2, -0xa0, R3 ;  /* 0xffffff60020b7824 */ /* 0x000fc800078e0203 */
[----:B--2---:R-:W-:-:S05]  /*0160*/  IMAD.WIDE R8, R11, 0x4, R8 ;  /* 0x000000040b087825 */ /* 0x004fca00078e0208 */
[----:B------:R-:W2:Y:S04]  /*0170*/  @!P4 LDG.E.EL R4, desc[UR4][R8.64] ;  /* 0x000000040804c981 */ /* 0x000ea8000c2e1900 */
[----:B------:R3:W2:Y:S01]  /*0180*/  @!P4 LDG.E.EL R5, desc[UR4][R8.64] ;  /* 0x000000040805c981 */ /* 0x0006a2000c2e1900 */
[----:B------:R-:W-:Y:S02]  /*0190*/  CS2R R6, SRZ ;  /* 0x0000000000067805 */ /* 0x000fe4000001ff00 */
[----:B------:R-:W-:Y:S01]  /*01a0*/  CS2R R2, SRZ ;  /* 0x0000000000027805 */ /* 0x000fe2000001ff00 */
[----:B----4-:R-:W-:-:S04]  /*01b0*/  IMAD.WIDE R14, R11, 0x4, R14 ;  /* 0x000000040b0e7825 */ /* 0x010fc800078e020e */
[----:B-----5:R-:W-:Y:S01]  /*01c0*/  IMAD.WIDE R12, R0, 0x4, R12 ;  /* 0x00000004000c7825 */ /* 0x020fe200078e020c */
[----:B------:R-:W4:Y:S04]  /*01d0*/  @!P4 LDG.E.EL R6, desc[UR4][R14.64] ;  /* 0x000000040e06c981 */ /* 0x000f28000c2e1900 */
[----:B------:R-:W4:Y:S01]  /*01e0*/  @!P4 LDG.E.64 R2, desc[UR4][R12.64] ;  /* 0x000000040c02c981 */ /* 0x000f22000c1e1b00 */
[C---:B0-----:R-:W-:Y:S01]  /*01f0*/  IMAD.WIDE R16, R11.reuse, 0x4, R16 ;  /* 0x000000040b107825 */ /* 0x041fe200078e0210 */
[----:B---3--:R-:W-:Y:S02]  /*0200*/  CS2R R8, SRZ ;  /* 0x0000000000087805 */ /* 0x008fe4000001ff00 */
[----:B------:R0:W3:Y:S01]  /*0210*/  @!P4 LDG.E.EL R7, desc[UR4][R14.64] ;  /* 0x000000040e07c981 */ /* 0x0000e2000c2e1900 */
[----:B-1----:R-:W-:Y:S01]  /*0220*/  IMAD.WIDE R18, R11, 0x4, R18 ;  /* 0x000000040b127825 */ /* 0x002fe200078e0212 */
[----:B------:R-:W-:-:S04]  /*0230*/  CS2R R10, SRZ ;  /* 0x00000000000a7805 */ /* 0x000fc8000001ff00 */
[----:B------:R-:W5:Y:S04]  /*0240*/  @!P4 LDG.E.EL R8, desc[UR4][R18.64] ;  /* 0x000000041208c981 */ /* 0x000f68000c2e1900 */
[----:B------:R-:W5:Y:S04]  /*0250*/  @!P4 LDG.E.EL R11, desc[UR4][R16.64] ;  /* 0x00000004100bc981 */ /* 0x000f68000c2e1900 */
[----:B------:R-:W3:Y:S04]  /*0260*/  @!P4 LDG.E.EL R10, desc[UR4][R16.64] ;  /* 0x00000004100ac981 */ /* 0x000ee8000c2e1900 */
[----:B------:R-:W3:Y:S01]  /*0270*/  @!P4 LDG.E.EL R9, desc[UR4][R18.64] ;  /* 0x000000041209c981 */ /* 0x000ee2000c2e1900 */
[----:B0-----:R-:W-:Y:S01]  /*0280*/  HFMA2.MMA R15, -RZ, RZ, 1.625, 0 ;  /* 0x3e800000ff0f7435 */ /* 0x001fe200000001ff */
[----:B--2---:R-:W-:Y:S01]  /*0290*/  FADD R4, R4, 9.9999997473787516356e-06 ;  /* 0x3727c5ac04047421 */ /* 0x004fe20000000000 */
[----:B------:R-:W-:-:S03]  /*02a0*/  FADD R12, R5, 9.9999997473787516356e-06 ;  /* 0x3727c5ac050c7421 */ /* 0x000fc60000000000 */
[----:B------:R0:W1:Y:S08]  /*02b0*/  MUFU.SQRT R13, R4 ;  /* 0x00000004000d7308 */ /* 0x0000700000002000 */
[----:B------:R-:W2:Y:S01]  /*02c0*/  MUFU.SQRT R14, R12 ;  /* 0x0000000c000e7308 */ /* 0x000ea20000002000 */
[----:B0-----:R-:W0:Y:S01]  /*02d0*/  LDC.64 R4, c[0x0][0x238] ;  /* 0x00008e00ff047b82 */ /* 0x001e220000000a00 */
[----:B-1----:R-:W-:-:S02]  /*02e0*/  FSETP.GT.AND P0, PT, R13, 8.50705917302346158658e+37, PT ;  /* 0x7e8000000d00780b */ /* 0x002fc40003f04000 */
[----:B------:R-:W-:Y:S02]  /*02f0*/  FSETP.GEU.AND P2, PT, R13, 1.175494350822287508e-38, PT ;  /* 0x008000000d00780b */ /* 0x000fe40003f4e000 */
[C---:B--2---:R-:W-:Y:S02]  /*0300*/  FSETP.GT.AND P1, PT, R14.reuse, 8.50705917302346158658e+37, PT ;  /* 0x7e8000000e00780b */ /* 0x044fe40003f24000 */
[----:B------:R-:W-:-:S07]  /*0310*/  FSETP.GEU.AND P3, PT, R14, 1.175494350822287508e-38, PT ;  /* 0x008000000e00780b */ /* 0x000fce0003f6e000 */
[----:B------:R-:W-:-:S04]  /*0320*/  @P0 FMUL R13, R13, 0.25 ;  /* 0x3e8000000d0d0820 */ /* 0x000fc80000400000 */
[----:B------:R-:W-:Y:S01]  /*0330*/  @!P2 FMUL R13, R13, 16777216 ;  /* 0x4b8000000d0da820 */ /* 0x000fe20000400000 */
[----:B------:R-:W-:-:S04]  /*0340*/  @P1 FMUL R14, R14, 0.25 ;  /* 0x3e8000000e0e1820 */ /* 0x000fc80000400000 */
[----:B------:R-:W-:Y:S01]  /*0350*/  @!P3 FMUL R14, R14, 16777216 ;  /* 0x4b8000000e0eb820 */ /* 0x000fe20000400000 */
[----:B------:R-:W1:Y:S01]  /*0360*/  MUFU.RCP R13, R13 ;  /* 0x0000000d000d7308 */ /* 0x000e620000001000 */
[----:B------:R-:W-:-:S07]  /*0370*/  FSEL R12, R15, 1, P0 ;  /* 0x3f8000000f0c7808 */ /* 0x000fce0000000000 */
[----:B------:R-:W2:Y:S01]  /*0380*/  MUFU.RCP R14, R14 ;  /* 0x0000000e000e7308 */ /* 0x000ea20000001000 */
[----:B------:R-:W-:Y:S01]  /*0390*/  FSEL R15, R15, 1, P1 ;  /* 0x3f8000000f0f7808 */ /* 0x000fe20000800000 */
[----:B------:R-:W-:Y:S01]  /*03a0*/  @!P2 FMUL R12, R12, 16777216 ;  /* 0x4b8000000c0ca820 */ /* 0x000fe20000400000 */
[----:B----4-:R-:W-:-:S03]  /*03b0*/  FADD R3, -R6, R3 ;  /* 0x0000000306037221 */ /* 0x010fc60000000100 */
[----:B------:R-:W-:Y:S01]  /*03c0*/  @!P3 FMUL R15, R15, 16777216 ;  /* 0x4b8000000f0fb820 */ /* 0x000fe20000400000 */
[----:B---3--:R-:W-:Y:S01]  /*03d0*/  FADD R2, -R7, R2 ;  /* 0x0000000207027221 */ /* 0x008fe20000000100 */
[----:B-1----:R-:W-:Y:S02]  /*03e0*/  FMUL R13, R13, R12 ;  /* 0x0000000c0d0d7220 */ /* 0x002fe40000400000 */
[----:B--2---:R-:W-:Y:S02]  /*03f0*/  FMUL R6, R14, R15 ;  /* 0x0000000f0e067220 */ /* 0x004fe40000400000 */
[----:B------:R-:W-:Y:S02]  /*0400*/  FMUL R13, R2, R13 ;  /* 0x0000000d020d7220 */ /* 0x000fe40000400000 */
[----:B------:R-:W-:Y:S01]  /*0410*/  FMUL R6, R3, R6 ;  /* 0x0000000603067220 */ /* 0x000fe20000400000 */
[----:B0-----:R-:W-:-:S04]  /*0420*/  IMAD.WIDE R4, R0, 0x4, R4 ;  /* 0x0000000400047825 */ /* 0x001fc800078e0204 */
[----:B-----5:R-:W-:Y:S01]  /*0430*/  FFMA R8, R13, R11, R8 ;  /* 0x0000000b0d087223 */ /* 0x020fe20000000008 */
[----:B------:R-:W-:Y:S01]  /*0440*/  FFMA R9, R6, R10, R9 ;  /* 0x0000000a06097223 */ /* 0x000fe20000000009 */
[----:B------:R-:W-:Y:S06]  /*0450*/  @P4 EXIT ;  /* 0x000000000000494d */ /* 0x000fec0003800000 */
[----:B------:R-:W-:Y:S01]  /*0460*/  STG.E.64 desc[UR4][R4.64], R8 ;  /* 0x0000000804007986 */ /* 0x000fe2000c101b04 */
[----:B------:R-:W-:Y:S05]  /*0470*/  EXIT ;  /* 0x000000000000794d */ /* 0x000fea0003800000 */
.L_x_0:
[----:B------:R-:W-:-:S00]  /*0480*/  BRA `(.L_x_0) ;  /* 0xfffffffc00fc7947 */ /* 0x000fc0000383ffff */
[----:B------:R-:W-:-:S00]  /*0490*/  NOP ;  /* 0x0000000000007918 */ /* 0x000fc00000000000 */
        /* <DEDUP_REMOVED lines=14> */
.L_x_1:


//--------------------- .nv.global.init           --------------------------
	.section	.nv.global.init,"aw",@progbits
.nv.global.init:
	.type		_$_str,@object
	.size		_$_str,(_$_str_$_2 - _$_str)
_$_str:
        /*0000*/ 	.byte	0x5f, 0x5f, 0x43, 0x55, 0x44, 0x41, 0x5f, 0x46, 0x54, 0x5a, 0x00
	.type		_$_str_$_2,@object
	.size		_$_str_$_2,(.L_1 - _$_str_$_2)
_$_str_$_2:
        /*000b*/ 	.byte	0x5f, 0x5f, 0x43, 0x55, 0x44, 0x41, 0x5f, 0x50, 0x52, 0x45, 0x43, 0x5f, 0x53, 0x51, 0x52, 0x54
        /*001b*/ 	.byte	0x00
.L_1:


//--------------------- .nv.constant0.triton_poi_fused__native_batch_norm_legit_no_training_28 --------------------------
	.section	.nv.constant0.triton_poi_fused__native_batch_norm_legit_no_training_28,"a",@progbits
	.sectionflags	@""
	.align	4
.nv.constant0.triton_poi_fused__native_batch_norm_legit_no_training_28:
	.zero		580
